//
// Generated by NVIDIA NVVM Compiler
//
// Compiler Build ID: CL-36424714
// Cuda compilation tools, release 13.0, V13.0.88
// Based on NVVM 20.0.0
//

.version 9.0
.target sm_100
.address_size 64

	// .globl	_Z17matrix_scalar_addPffii

.visible .entry _Z17matrix_scalar_addPffii(
	.param .u64 .ptr .align 1 _Z17matrix_scalar_addPffii_param_0,
	.param .f32 _Z17matrix_scalar_addPffii_param_1,
	.param .u32 _Z17matrix_scalar_addPffii_param_2,
	.param .u32 _Z17matrix_scalar_addPffii_param_3
)
{
	.reg .pred 	%p<2>;
	.reg .b32 	%r<8>;
	.reg .b32 	%f<4>;
	.reg .b64 	%rd<5>;

	ld.param.u64 	%rd1, [_Z17matrix_scalar_addPffii_param_0];
	ld.param.f32 	%f1, [_Z17matrix_scalar_addPffii_param_1];
	ld.param.u32 	%r2, [_Z17matrix_scalar_addPffii_param_2];
	ld.param.u32 	%r3, [_Z17matrix_scalar_addPffii_param_3];
	mov.u32 	%r4, %ctaid.x;
	mov.u32 	%r5, %ntid.x;
	mov.u32 	%r6, %tid.x;
	mad.lo.s32 	%r1, %r4, %r5, %r6;
	mul.lo.s32 	%r7, %r3, %r2;
	setp.ge.s32 	%p1, %r1, %r7;
	@%p1 bra 	$L__BB0_2;
	cvta.to.global.u64 	%rd2, %rd1;
	mul.wide.s32 	%rd3, %r1, 4;
	add.s64 	%rd4, %rd2, %rd3;
	ld.global.f32 	%f2, [%rd4];
	add.f32 	%f3, %f1, %f2;
	st.global.f32 	[%rd4], %f3;
$L__BB0_2:
	ret;

}


// ===== COMPILED SASS (sm_100) =====

	.target	sm_100

	.elftype	@"ET_EXEC"


//--------------------- .note.nv.tkinfo           --------------------------
	.section	.note.nv.tkinfo,"",@"SHT_NOTE"
	.sectionflags	@"SHF_NOTE_NV_TKINFO"
	.tkinfo
        /*0018*/ 	.word	0x00000002
        /*0030*/ 	.string	""
        /*0030*/ 	.string	"ptxas"
        /*0030*/ 	.string	"Cuda compilation tools, release 13.0, V13.0.88"
        /*0030*/ 	.string	"Build cuda_13.0.r13.0/compiler.36424714_0"
        /*0030*/ 	.string	"-arch sm_100 -m 64 "



//--------------------- .note.nv.cuinfo           --------------------------
	.section	.note.nv.cuinfo,"",@"SHT_NOTE"
	.sectionflags	@"SHF_NOTE_NV_CUINFO"
        /*0018*/ 	.short	0x0002
        /*001a*/ 	.short	0x0064
        /*001c*/ 	.short	0x0082
	.zero		2


//--------------------- .nv.info                  --------------------------
	.section	.nv.info,"",@"SHT_CUDA_INFO"
	.align	4


	//----- nvinfo : EIATTR_REGCOUNT
	.align		4
        /*0000*/ 	.byte	0x04, 0x2f
        /*0002*/ 	.short	(.L_1 - .L_0)
	.align		4
.L_0:
        /*0004*/ 	.word	index@(_Z17matrix_scalar_addPffii)
        /*0008*/ 	.word	0x00000008


	//----- nvinfo : EIATTR_FRAME_SIZE
	.align		4
.L_1:
        /*000c*/ 	.byte	0x04, 0x11
        /*000e*/ 	.short	(.L_3 - .L_2)
	.align		4
.L_2:
        /*0010*/ 	.word	index@(_Z17matrix_scalar_addPffii)
        /*0014*/ 	.word	0x00000000


	//----- nvinfo : EIATTR_MIN_STACK_SIZE
	.align		4
.L_3:
        /*0018*/ 	.byte	0x04, 0x12
        /*001a*/ 	.short	(.L_5 - .L_4)
	.align		4
.L_4:
        /*001c*/ 	.word	index@(_Z17matrix_scalar_addPffii)
        /*0020*/ 	.word	0x00000000
.L_5:


//--------------------- .nv.compat                --------------------------
	.section	.nv.compat,"",@"SHT_CUDA_COMPAT_INFO"
	.align	4
        /*0000*/ 	.byte	0x02, 0x09, 0x00, 0x00, 0x02, 0x02, 0x01, 0x00, 0x02, 0x05, 0x05, 0x00, 0x03, 0x07, 0x01, 0x01
        /*0010*/ 	.byte	0x02, 0x03, 0x00, 0x00, 0x02, 0x06, 0x01, 0x00, 0x04, 0x0b, 0x08, 0x00, 0x09, 0x00, 0x00, 0x00
        /*0020*/ 	.byte	0x00, 0x00, 0x00, 0x00


//--------------------- .nv.info._Z17matrix_scalar_addPffii --------------------------
	.section	.nv.info._Z17matrix_scalar_addPffii,"",@"SHT_CUDA_INFO"
	.sectionflags	@""
	.align	4


	//----- nvinfo : EIATTR_CUDA_API_VERSION
	.align		4
        /*0000*/ 	.byte	0x04, 0x37
        /*0002*/ 	.short	(.L_7 - .L_6)
.L_6:
        /*0004*/ 	.word	0x00000082


	//----- nvinfo : EIATTR_KPARAM_INFO
	.align		4
.L_7:
        /*0008*/ 	.byte	0x04, 0x17
        /*000a*/ 	.short	(.L_9 - .L_8)
.L_8:
        /*000c*/ 	.word	0x00000000
        /*0010*/ 	.short	0x0003
        /*0012*/ 	.short	0x0010
        /*0014*/ 	.byte	0x00, 0xf0, 0x11, 0x00


	//----- nvinfo : EIATTR_KPARAM_INFO
	.align		4
.L_9:
        /*0018*/ 	.byte	0x04, 0x17
        /*001a*/ 	.short	(.L_11 - .L_10)
.L_10:
        /*001c*/ 	.word	0x00000000
        /*0020*/ 	.short	0x0002
        /*0022*/ 	.short	0x000c
        /*0024*/ 	.byte	0x00, 0xf0, 0x11, 0x00


	//----- nvinfo : EIATTR_KPARAM_INFO
	.align		4
.L_11:
        /*0028*/ 	.byte	0x04, 0x17
        /*002a*/ 	.short	(.L_13 - .L_12)
.L_12:
        /*002c*/ 	.word	0x00000000
        /*0030*/ 	.short	0x0001
        /*0032*/ 	.short	0x0008
        /*0034*/ 	.byte	0x00, 0xf0, 0x11, 0x00


	//----- nvinfo : EIATTR_KPARAM_INFO
	.align		4
.L_13:
        /*0038*/ 	.byte	0x04, 0x17
        /*003a*/ 	.short	(.L_15 - .L_14)
.L_14:
        /*003c*/ 	.word	0x00000000
        /*0040*/ 	.short	0x0000
        /*0042*/ 	.short	0x0000
        /*0044*/ 	.byte	0x00, 0xf5, 0x21, 0x00


	//----- nvinfo : EIATTR_SPARSE_MMA_MASK
	.align		4
.L_15:
        /*0048*/ 	.byte	0x03, 0x50
        /*004a*/ 	.short	0x0000


	//----- nvinfo : EIATTR_MAXREG_COUNT
	.align		4
        /*004c*/ 	.byte	0x03, 0x1b
        /*004e*/ 	.short	0x00ff


	//----- nvinfo : EIATTR_MERCURY_ISA_VERSION
	.align		4
        /*0050*/ 	.byte	0x03, 0x5f
        /*0052*/ 	.short	0x0101


	//----- nvinfo : EIATTR_VRC_CTA_INIT_COUNT
	.align		4
        /*0054*/ 	.byte	0x02, 0x4a
	.zero		1
	.zero		1


	//----- nvinfo : EIATTR_EXIT_INSTR_OFFSETS
	.align		4
        /*0058*/ 	.byte	0x04, 0x1c
        /*005a*/ 	.short	(.L_17 - .L_16)


	//   ....[0]....
.L_16:
        /*005c*/ 	.word	0x00000090


	//   ....[1]....
        /*0060*/ 	.word	0x00000110


	//----- nvinfo : EIATTR_CBANK_PARAM_SIZE
	.align		4
.L_17:
        /*0064*/ 	.byte	0x03, 0x19
        /*0066*/ 	.short	0x0014


	//----- nvinfo : EIATTR_PARAM_CBANK
	.align		4
        /*0068*/ 	.byte	0x04, 0x0a
        /*006a*/ 	.short	(.L_19 - .L_18)
	.align		4
.L_18:
        /*006c*/ 	.word	index@(.nv.constant0._Z17matrix_scalar_addPffii)
        /*0070*/ 	.short	0x0380
        /*0072*/ 	.short	0x0014


	//----- nvinfo : EIATTR_SW_WAR
	.align		4
.L_19:
        /*0074*/ 	.byte	0x04, 0x36
        /*0076*/ 	.short	(.L_21 - .L_20)
.L_20:
        /*0078*/ 	.word	0x00000008
.L_21:


//--------------------- .nv.callgraph             --------------------------
	.section	.nv.callgraph,"",@"SHT_CUDA_CALLGRAPH"
	.align	4
	.sectionentsize	8
	.align		4
        /*0000*/ 	.word	0x00000000
	.align		4
        /*0004*/ 	.word	0xffffffff
	.align		4
        /*0008*/ 	.word	0x00000000
	.align		4
        /*000c*/ 	.word	0xfffffffe
	.align		4
        /*0010*/ 	.word	0x00000000
	.align		4
        /*0014*/ 	.word	0xfffffffd
	.align		4
        /*0018*/ 	.word	0x00000000
	.align		4
        /*001c*/ 	.word	0xfffffffc


//--------------------- .text._Z17matrix_scalar_addPffii --------------------------
	.section	.text._Z17matrix_scalar_addPffii,"ax",@progbits
	.align	128
        .global         _Z17matrix_scalar_addPffii
        .type           _Z17matrix_scalar_addPffii,@function
        .size           _Z17matrix_scalar_addPffii,(.L_x_1 - _Z17matrix_scalar_addPffii)
        .other          _Z17matrix_scalar_addPffii,@"STO_CUDA_ENTRY STV_DEFAULT"
_Z17matrix_scalar_addPffii:
.text._Z17matrix_scalar_addPffii:
[----:B------:R-:W-:Y:S01]  /*0000*/  LDC R1, c[0x0][0x37c] ;  /* 0x0000df00ff017b82 */ /* 0x000fe20000000800 */
[----:B------:R-:W0:Y:S07]  /*0010*/  S2R R0, SR_TID.X ;  /* 0x0000000000007919 */ /* 0x000e2e0000002100 */
[----:B------:R-:W0:Y:S01]  /*0020*/  S2UR UR6, SR_CTAID.X ;  /* 0x00000000000679c3 */ /* 0x000e220000002500 */
[----:B------:R-:W1:Y:S01]  /*0030*/  LDCU UR4, c[0x0][0x390] ;  /* 0x00007200ff0477ac */ /* 0x000e620008000800 */
[----:B------:R-:W1:Y:S06]  /*0040*/  LDCU UR5, c[0x0][0x38c] ;  /* 0x00007180ff0577ac */ /* 0x000e6c0008000800 */
[----:B------:R-:W0:Y:S01]  /*0050*/  LDC R5, c[0x0][0x360] ;  /* 0x0000d800ff057b82 */ /* 0x000e220000000800 */
[----:B-1----:R-:W-:Y:S01]  /*0060*/  UIMAD UR4, UR4, UR5, URZ ;  /* 0x00000005040472a4 */ /* 0x002fe2000f8e02ff */
[----:B0-----:R-:W-:-:S05]  /*0070*/  IMAD R5, R5, UR6, R0 ;  /* 0x0000000605057c24 */ /* 0x001fca000f8e0200 */
[----:B------:R-:W-:-:S13]  /*0080*/  ISETP.GE.AND P0, PT, R5, UR4, PT ;  /* 0x0000000405007c0c */ /* 0x000fda000bf06270 */
[----:B------:R-:W-:Y:S05]  /*0090*/  @P0 EXIT ;  /* 0x000000000000094d */ /* 0x000fea0003800000 */
[----:B------:R-:W0:Y:S01]  /*00a0*/  LDC.64 R2, c[0x0][0x380] ;  /* 0x0000e000ff027b82 */ /* 0x000e220000000a00 */
[----:B------:R-:W1:Y:S01]  /*00b0*/  LDCU.64 UR4, c[0x0][0x358] ;  /* 0x00006b00ff0477ac */ /* 0x000e620008000a00 */
[----:B------:R-:W2:Y:S01]  /*00c0*/  LDCU UR6, c[0x0][0x388] ;  /* 0x00007100ff0677ac */ /* 0x000ea20008000800 */
[----:B0-----:R-:W-:-:S05]  /*00d0*/  IMAD.WIDE R2, R5, 0x4, R2 ;  /* 0x0000000405027825 */ /* 0x001fca00078e0202 */
[----:B-1----:R-:W2:Y:S02]  /*00e0*/  LDG.E R0, desc[UR4][R2.64] ;  /* 0x0000000402007981 */ /* 0x002ea4000c1e1900 */
[----:B--2---:R-:W-:-:S05]  /*00f0*/  FADD R5, R0, UR6 ;  /* 0x0000000600057e21 */ /* 0x004fca0008000000 */
[----:B------:R-:W-:Y:S01]  /*0100*/  STG.E desc[UR4][R2.64], R5 ;  /* 0x0000000502007986 */ /* 0x000fe2000c101904 */
[----:B------:R-:W-:Y:S05]  /*0110*/  EXIT ;  /* 0x000000000000794d */ /* 0x000fea0003800000 */
.L_x_0:
[----:B------:R-:W-:-:S00]  /*0120*/  BRA `(.L_x_0) ;  /* 0xfffffffc00fc7947 */ /* 0x000fc0000383ffff */
[----:B------:R-:W-:-:S00]  /*0130*/  NOP ;  /* 0x0000000000007918 */ /* 0x000fc00000000000 */
        /* <DEDUP_REMOVED lines=12> */
.L_x_1:


//--------------------- .nv.shared.reserved.0     --------------------------
	.section	.nv.shared.reserved.0,"aw",@nobits
	.weak		__nv_reservedSMEM_offset_0_alias
	.size		__nv_reservedSMEM_offset_0_alias, 0, 64
	.other		__nv_reservedSMEM_offset_0_alias,@"STO_CUDA_RESERVED_SHARED STV_DEFAULT"
__nv_reservedSMEM_offset_0_alias:
	.zero		0
	.zero		64


//--------------------- .nv.constant0._Z17matrix_scalar_addPffii --------------------------
	.section	.nv.constant0._Z17matrix_scalar_addPffii,"a",@progbits
	.sectionflags	@""
	.align	4
.nv.constant0._Z17matrix_scalar_addPffii:
	.zero		916


//--------------------- SYMBOLS --------------------------

	.type		.nv.reservedSmem.offset0,@object
	.size		.nv.reservedSmem.offset0,0x4
